//
// Generated by NVIDIA NVVM Compiler
//
// Compiler Build ID: CL-36424714
// Cuda compilation tools, release 13.0, V13.0.88
// Based on NVVM 20.0.0
//

.version 9.0
.target sm_100
.address_size 64

	// .globl	_Z16ShuffleTransposePiii
.extern .func  (.param .b32 func_retval0) vprintf
(
	.param .b64 vprintf_param_0,
	.param .b64 vprintf_param_1
)
;
.global .align 1 .b8 $str[20] = {91, 116, 104, 114, 101, 97, 100, 32, 37, 100, 93, 32, 83, 116, 97, 114, 116, 46, 10};

.visible .entry _Z16ShuffleTransposePiii(
	.param .u64 .ptr .align 1 _Z16ShuffleTransposePiii_param_0,
	.param .u32 _Z16ShuffleTransposePiii_param_1,
	.param .u32 _Z16ShuffleTransposePiii_param_2
)
{
	.local .align 8 .b8 	__local_depot0[8];
	.reg .b64 	%SP;
	.reg .b64 	%SPL;
	.reg .pred 	%p<14>;
	.reg .b32 	%r<31>;
	.reg .b64 	%rd<19>;

	mov.u64 	%SPL, __local_depot0;
	cvta.local.u64 	%SP, %SPL;
	ld.param.u64 	%rd3, [_Z16ShuffleTransposePiii_param_0];
	ld.param.u32 	%r16, [_Z16ShuffleTransposePiii_param_1];
	ld.param.u32 	%r17, [_Z16ShuffleTransposePiii_param_2];
	cvta.to.global.u64 	%rd1, %rd3;
	add.u64 	%rd4, %SP, 0;
	add.u64 	%rd5, %SPL, 0;
	mov.u32 	%r1, %tid.x;
	st.local.u32 	[%rd5], %r1;
	mov.u64 	%rd6, $str;
	cvta.global.u64 	%rd7, %rd6;
	{ // callseq 0, 0
	.param .b64 param0;
	st.param.b64 	[param0], %rd7;
	.param .b64 param1;
	st.param.b64 	[param1], %rd4;
	.param .b32 retval0;
	call.uni (retval0), 
	vprintf, 
	(
	param0, 
	param1
	);
	ld.param.b32 	%r18, [retval0];
	} // callseq 0
	setp.lt.s32 	%p2, %r17, 1;
	@%p2 bra 	$L__BB0_17;
	mul.wide.u32 	%rd8, %r1, 4;
	add.s64 	%rd2, %rd1, %rd8;
	setp.ne.s32 	%p3, %r1, 0;
	mul.lo.s32 	%r21, %r16, %r16;
	add.s32 	%r22, %r21, -2;
	setp.le.s32 	%p4, %r1, %r22;
	and.pred  	%p1, %p3, %p4;
	shl.b32 	%r2, %r1, 1;
	add.s32 	%r3, %r21, -1;
	and.b32  	%r4, %r17, 3;
	setp.lt.u32 	%p5, %r17, 4;
	@%p5 bra 	$L__BB0_12;
	and.b32  	%r23, %r17, 2147483644;
	neg.s32 	%r29, %r23;
	not.pred 	%p6, %p1;
$L__BB0_3:
	ld.global.u32 	%r7, [%rd2];
	bar.sync 	0;
	@%p6 bra 	$L__BB0_5;
	rem.s32 	%r24, %r2, %r3;
	mul.wide.u32 	%rd9, %r24, 4;
	add.s64 	%rd10, %rd1, %rd9;
	st.global.u32 	[%rd10], %r7;
$L__BB0_5:
	ld.global.u32 	%r8, [%rd2];
	bar.sync 	0;
	@%p6 bra 	$L__BB0_7;
	rem.s32 	%r25, %r2, %r3;
	mul.wide.u32 	%rd11, %r25, 4;
	add.s64 	%rd12, %rd1, %rd11;
	st.global.u32 	[%rd12], %r8;
$L__BB0_7:
	ld.global.u32 	%r9, [%rd2];
	bar.sync 	0;
	@%p6 bra 	$L__BB0_9;
	rem.s32 	%r26, %r2, %r3;
	mul.wide.u32 	%rd13, %r26, 4;
	add.s64 	%rd14, %rd1, %rd13;
	st.global.u32 	[%rd14], %r9;
$L__BB0_9:
	ld.global.u32 	%r10, [%rd2];
	bar.sync 	0;
	@%p6 bra 	$L__BB0_11;
	rem.s32 	%r27, %r2, %r3;
	mul.wide.u32 	%rd15, %r27, 4;
	add.s64 	%rd16, %rd1, %rd15;
	st.global.u32 	[%rd16], %r10;
$L__BB0_11:
	add.s32 	%r29, %r29, 4;
	setp.ne.s32 	%p10, %r29, 0;
	@%p10 bra 	$L__BB0_3;
$L__BB0_12:
	setp.eq.s32 	%p11, %r4, 0;
	@%p11 bra 	$L__BB0_17;
	neg.s32 	%r30, %r4;
	not.pred 	%p12, %p1;
	rem.s32 	%r28, %r2, %r3;
	mul.wide.u32 	%rd17, %r28, 4;
	add.s64 	%rd18, %rd1, %rd17;
$L__BB0_14:
	.pragma "nounroll";
	ld.global.u32 	%r14, [%rd2];
	bar.sync 	0;
	@%p12 bra 	$L__BB0_16;
	st.global.u32 	[%rd18], %r14;
$L__BB0_16:
	add.s32 	%r30, %r30, 1;
	setp.ne.s32 	%p13, %r30, 0;
	@%p13 bra 	$L__BB0_14;
$L__BB0_17:
	ret;

}


// ===== COMPILED SASS (sm_100) =====

	.target	sm_100

	.elftype	@"ET_EXEC"


//--------------------- .note.nv.tkinfo           --------------------------
	.section	.note.nv.tkinfo,"",@"SHT_NOTE"
	.sectionflags	@"SHF_NOTE_NV_TKINFO"
	.tkinfo
        /*0018*/ 	.word	0x00000002
        /*0030*/ 	.string	""
        /*0030*/ 	.string	"ptxas"
        /*0030*/ 	.string	"Cuda compilation tools, release 13.0, V13.0.88"
        /*0030*/ 	.string	"Build cuda_13.0.r13.0/compiler.36424714_0"
        /*0030*/ 	.string	"-arch sm_100 -m 64 "



//--------------------- .note.nv.cuinfo           --------------------------
	.section	.note.nv.cuinfo,"",@"SHT_NOTE"
	.sectionflags	@"SHF_NOTE_NV_CUINFO"
        /*0018*/ 	.short	0x0002
        /*001a*/ 	.short	0x0064
        /*001c*/ 	.short	0x0082
	.zero		2


//--------------------- .nv.info                  --------------------------
	.section	.nv.info,"",@"SHT_CUDA_INFO"
	.align	4


	//----- nvinfo : EIATTR_REGCOUNT
	.align		4
        /*0000*/ 	.byte	0x04, 0x2f
        /*0002*/ 	.short	(.L_2 - .L_1)
	.align		4
.L_1:
        /*0004*/ 	.word	index@(_Z16ShuffleTransposePiii)
        /*0008*/ 	.word	0x00000018


	//----- nvinfo : EIATTR_FRAME_SIZE
	.align		4
.L_2:
        /*000c*/ 	.byte	0x04, 0x11
        /*000e*/ 	.short	(.L_4 - .L_3)
	.align		4
.L_3:
        /*0010*/ 	.word	index@(_Z16ShuffleTransposePiii)
        /*0014*/ 	.word	0x00000008


	//----- nvinfo : EIATTR_MIN_STACK_SIZE
	.align		4
.L_4:
        /*0018*/ 	.byte	0x04, 0x12
        /*001a*/ 	.short	(.L_6 - .L_5)
	.align		4
.L_5:
        /*001c*/ 	.word	index@(_Z16ShuffleTransposePiii)
        /*0020*/ 	.word	0x00000008
.L_6:


//--------------------- .nv.compat                --------------------------
	.section	.nv.compat,"",@"SHT_CUDA_COMPAT_INFO"
	.align	4
        /*0000*/ 	.byte	0x02, 0x09, 0x00, 0x00, 0x02, 0x02, 0x01, 0x00, 0x02, 0x05, 0x05, 0x00, 0x03, 0x07, 0x01, 0x01
        /*0010*/ 	.byte	0x02, 0x03, 0x00, 0x00, 0x02, 0x06, 0x01, 0x00, 0x04, 0x0b, 0x08, 0x00, 0x09, 0x00, 0x00, 0x00
        /*0020*/ 	.byte	0x00, 0x00, 0x00, 0x00


//--------------------- .nv.info._Z16ShuffleTransposePiii --------------------------
	.section	.nv.info._Z16ShuffleTransposePiii,"",@"SHT_CUDA_INFO"
	.sectionflags	@""
	.align	4


	//----- nvinfo : EIATTR_CUDA_API_VERSION
	.align		4
        /*0000*/ 	.byte	0x04, 0x37
        /*0002*/ 	.short	(.L_8 - .L_7)
.L_7:
        /*0004*/ 	.word	0x00000082


	//----- nvinfo : EIATTR_KPARAM_INFO
	.align		4
.L_8:
        /*0008*/ 	.byte	0x04, 0x17
        /*000a*/ 	.short	(.L_10 - .L_9)
.L_9:
        /*000c*/ 	.word	0x00000000
        /*0010*/ 	.short	0x0002
        /*0012*/ 	.short	0x000c
        /*0014*/ 	.byte	0x00, 0xf0, 0x11, 0x00


	//----- nvinfo : EIATTR_KPARAM_INFO
	.align		4
.L_10:
        /*0018*/ 	.byte	0x04, 0x17
        /*001a*/ 	.short	(.L_12 - .L_11)
.L_11:
        /*001c*/ 	.word	0x00000000
        /*0020*/ 	.short	0x0001
        /*0022*/ 	.short	0x0008
        /*0024*/ 	.byte	0x00, 0xf0, 0x11, 0x00


	//----- nvinfo : EIATTR_KPARAM_INFO
	.align		4
.L_12:
        /*0028*/ 	.byte	0x04, 0x17
        /*002a*/ 	.short	(.L_14 - .L_13)
.L_13:
        /*002c*/ 	.word	0x00000000
        /*0030*/ 	.short	0x0000
        /*0032*/ 	.short	0x0000
        /*0034*/ 	.byte	0x00, 0xf5, 0x21, 0x00


	//----- nvinfo : EIATTR_SPARSE_MMA_MASK
	.align		4
.L_14:
        /*0038*/ 	.byte	0x03, 0x50
        /*003a*/ 	.short	0x0000


	//----- nvinfo : EIATTR_MAXREG_COUNT
	.align		4
        /*003c*/ 	.byte	0x03, 0x1b
        /*003e*/ 	.short	0x00ff


	//----- nvinfo : EIATTR_NUM_BARRIERS
	.align		4
        /*0040*/ 	.byte	0x02, 0x4c
        /*0042*/ 	.byte	0x01
	.zero		1


	//----- nvinfo : EIATTR_EXTERNS
	.align		4
        /*0044*/ 	.byte	0x04, 0x0f
        /*0046*/ 	.short	(.L_16 - .L_15)


	//   ....[0]....
	.align		4
.L_15:
        /*0048*/ 	.word	index@(vprintf)


	//----- nvinfo : EIATTR_MERCURY_ISA_VERSION
	.align		4
.L_16:
        /*004c*/ 	.byte	0x03, 0x5f
        /*004e*/ 	.short	0x0101


	//----- nvinfo : EIATTR_VRC_CTA_INIT_COUNT
	.align		4
        /*0050*/ 	.byte	0x02, 0x4a
	.zero		1
	.zero		1


	//----- nvinfo : EIATTR_SYSCALL_OFFSETS
	.align		4
        /*0054*/ 	.byte	0x04, 0x46
        /*0056*/ 	.short	(.L_18 - .L_17)


	//   ....[0]....
.L_17:
        /*0058*/ 	.word	0x000000f0


	//----- nvinfo : EIATTR_EXIT_INSTR_OFFSETS
	.align		4
.L_18:
        /*005c*/ 	.byte	0x04, 0x1c
        /*005e*/ 	.short	(.L_20 - .L_19)


	//   ....[0]....
.L_19:
        /*0060*/ 	.word	0x00000120


	//   ....[1]....
        /*0064*/ 	.word	0x000009d0


	//   ....[2]....
        /*0068*/ 	.word	0x00000c00


	//----- nvinfo : EIATTR_CRS_STACK_SIZE
	.align		4
.L_20:
        /*006c*/ 	.byte	0x04, 0x1e
        /*006e*/ 	.short	(.L_22 - .L_21)
.L_21:
        /*0070*/ 	.word	0x00000000


	//----- nvinfo : EIATTR_CBANK_PARAM_SIZE
	.align		4
.L_22:
        /*0074*/ 	.byte	0x03, 0x19
        /*0076*/ 	.short	0x0010


	//----- nvinfo : EIATTR_PARAM_CBANK
	.align		4
        /*0078*/ 	.byte	0x04, 0x0a
        /*007a*/ 	.short	(.L_24 - .L_23)
	.align		4
.L_23:
        /*007c*/ 	.word	index@(.nv.constant0._Z16ShuffleTransposePiii)
        /*0080*/ 	.short	0x0380
        /*0082*/ 	.short	0x0010


	//----- nvinfo : EIATTR_SW_WAR
	.align		4
.L_24:
        /*0084*/ 	.byte	0x04, 0x36
        /*0086*/ 	.short	(.L_26 - .L_25)
.L_25:
        /*0088*/ 	.word	0x00000008
.L_26:


//--------------------- .nv.callgraph             --------------------------
	.section	.nv.callgraph,"",@"SHT_CUDA_CALLGRAPH"
	.align	4
	.sectionentsize	8
	.align		4
        /*0000*/ 	.word	0x00000000
	.align		4
        /*0004*/ 	.word	0xffffffff
	.align		4
        /*0008*/ 	.word	index@(_Z16ShuffleTransposePiii)
	.align		4
        /*000c*/ 	.word	index@(vprintf)
	.align		4
        /*0010*/ 	.word	0x00000000
	.align		4
        /*0014*/ 	.word	0xfffffffe
	.align		4
        /*0018*/ 	.word	0x00000000
	.align		4
        /*001c*/ 	.word	0xfffffffd
	.align		4
        /*0020*/ 	.word	0x00000000
	.align		4
        /*0024*/ 	.word	0xfffffffc


//--------------------- .nv.constant4             --------------------------
	.section	.nv.constant4,"a",@progbits
	.align	8
	.align		8
.nv.constant4:
        /*0000*/ 	.dword	vprintf
	.align		8
        /*0008*/ 	.dword	$str


//--------------------- .text._Z16ShuffleTransposePiii --------------------------
	.section	.text._Z16ShuffleTransposePiii,"ax",@progbits
	.align	128
        .global         _Z16ShuffleTransposePiii
        .type           _Z16ShuffleTransposePiii,@function
        .size           _Z16ShuffleTransposePiii,(.L_x_13 - _Z16ShuffleTransposePiii)
        .other          _Z16ShuffleTransposePiii,@"STO_CUDA_ENTRY STV_DEFAULT"
_Z16ShuffleTransposePiii:
.text._Z16ShuffleTransposePiii:
[----:B------:R-:W0:Y:S01]  /*0000*/  LDC R1, c[0x0][0x37c] ;  /* 0x0000df00ff017b82 */ /* 0x000e220000000800 */
[----:B------:R-:W1:Y:S01]  /*0010*/  S2R R16, SR_TID.X ;  /* 0x0000000000107919 */ /* 0x000e620000002100 */
[----:B0-----:R-:W-:Y:S01]  /*0020*/  VIADD R1, R1, 0xfffffff8 ;  /* 0xfffffff801017836 */ /* 0x001fe20000000000 */
[----:B------:R-:W-:Y:S01]  /*0030*/  MOV R0, 0x0 ;  /* 0x0000000000007802 */ /* 0x000fe20000000f00 */
[----:B------:R-:W0:Y:S04]  /*0040*/  LDCU UR4, c[0x0][0x2f8] ;  /* 0x00005f00ff0477ac */ /* 0x000e280008000800 */
[----:B------:R2:W3:Y:S01]  /*0050*/  LDC.64 R2, c[0x4][R0] ;  /* 0x0100000000027b82 */ /* 0x0004e20000000a00 */
[----:B------:R-:W4:Y:S01]  /*0060*/  LDCU.64 UR6, c[0x4][0x8] ;  /* 0x01000100ff0677ac */ /* 0x000f220008000a00 */
[----:B------:R-:W5:Y:S01]  /*0070*/  LDCU UR5, c[0x0][0x2fc] ;  /* 0x00005f80ff0577ac */ /* 0x000f620008000800 */
[----:B------:R-:W1:Y:S01]  /*0080*/  LDCU.64 UR36, c[0x0][0x358] ;  /* 0x00006b00ff2477ac */ /* 0x000e620008000a00 */
[----:B0-----:R-:W-:Y:S01]  /*0090*/  IADD3 R6, P0, PT, R1, UR4, RZ ;  /* 0x0000000401067c10 */ /* 0x001fe2000ff1e0ff */
[----:B----4-:R-:W-:-:S02]  /*00a0*/  IMAD.U32 R4, RZ, RZ, UR6 ;  /* 0x00000006ff047e24 */ /* 0x010fc4000f8e00ff */
[----:B------:R-:W-:Y:S01]  /*00b0*/  IMAD.U32 R5, RZ, RZ, UR7 ;  /* 0x00000007ff057e24 */ /* 0x000fe2000f8e00ff */
[----:B-----5:R-:W-:Y:S01]  /*00c0*/  IADD3.X R7, PT, PT, RZ, UR5, RZ, P0, !PT ;  /* 0x00000005ff077c10 */ /* 0x020fe200087fe4ff */
[----:B-1----:R2:W-:Y:S08]  /*00d0*/  STL [R1], R16 ;  /* 0x0000001001007387 */ /* 0x0025f00000100800 */
[----:B------:R-:W-:-:S07]  /*00e0*/  LEPC R20, `(.L_x_0) ;  /* 0x000000001014794e */ /* 0x000fce0000000000 */
[----:B--23--:R-:W-:Y:S05]  /*00f0*/  CALL.ABS.NOINC R2 ;  /* 0x0000000002007343 */ /* 0x00cfea0003c00000 */
.L_x_0:
[----:B------:R-:W0:Y:S02]  /*0100*/  LDC R7, c[0x0][0x38c] ;  /* 0x0000e300ff077b82 */ /* 0x000e240000000800 */
[----:B0-----:R-:W-:-:S13]  /*0110*/  ISETP.GE.AND P0, PT, R7, 0x1, PT ;  /* 0x000000010700780c */ /* 0x001fda0003f06270 */
[----:B------:R-:W-:Y:S05]  /*0120*/  @!P0 EXIT ;  /* 0x000000000000894d */ /* 0x000fea0003800000 */
[----:B------:R-:W0:Y:S01]  /*0130*/  LDC R0, c[0x0][0x388] ;  /* 0x0000e200ff007b82 */ /* 0x000e220000000800 */
[C---:B------:R-:W-:Y:S02]  /*0140*/  ISETP.GE.U32.AND P1, PT, R7.reuse, 0x4, PT ;  /* 0x000000040700780c */ /* 0x040fe40003f26070 */
[----:B------:R-:W-:-:S05]  /*0150*/  LOP3.LUT R6, R7, 0x3, RZ, 0xc0, !PT ;  /* 0x0000000307067812 */ /* 0x000fca00078ec0ff */
[----:B------:R-:W1:Y:S01]  /*0160*/  LDC.64 R2, c[0x0][0x380] ;  /* 0x0000e000ff027b82 */ /* 0x000e620000000a00 */
[CC--:B0-----:R-:W-:Y:S02]  /*0170*/  IMAD R5, R0.reuse, R0.reuse, -0x2 ;  /* 0xfffffffe00057424 */ /* 0x0c1fe400078e0200 */
[----:B------:R-:W-:-:S03]  /*0180*/  IMAD R0, R0, R0, -0x1 ;  /* 0xffffffff00007424 */ /* 0x000fc600078e0200 */
[C---:B------:R-:W-:Y:S01]  /*0190*/  ISETP.GT.AND P0, PT, R16.reuse, R5, PT ;  /* 0x000000051000720c */ /* 0x040fe20003f04270 */
[----:B-1----:R-:W-:-:S03]  /*01a0*/  IMAD.WIDE.U32 R2, R16, 0x4, R2 ;  /* 0x0000000410027825 */ /* 0x002fc600078e0002 */
[C---:B------:R-:W-:Y:S01]  /*01b0*/  ISETP.NE.AND P0, PT, R16.reuse, RZ, !P0 ;  /* 0x000000ff1000720c */ /* 0x040fe20004705270 */
[----:B------:R-:W-:Y:S01]  /*01c0*/  IMAD.SHL.U32 R16, R16, 0x2, RZ ;  /* 0x0000000210107824 */ /* 0x000fe200078e00ff */
[----:B------:R-:W-:Y:S11]  /*01d0*/  @!P1 BRA `(.L_x_1) ;  /* 0x0000000400f89947 */ /* 0x000ff60003800000 */
[----:B------:R-:W0:Y:S01]  /*01e0*/  LDC.64 R4, c[0x0][0x380] ;  /* 0x0000e000ff047b82 */ /* 0x000e220000000a00 */
[----:B------:R-:W-:-:S05]  /*01f0*/  LOP3.LUT R7, R7, 0x7ffffffc, RZ, 0xc0, !PT ;  /* 0x7ffffffc07077812 */ /* 0x000fca00078ec0ff */
[----:B------:R-:W-:-:S07]  /*0200*/  IMAD.MOV R7, RZ, RZ, -R7 ;  /* 0x000000ffff077224 */ /* 0x000fce00078e0a07 */
.L_x_10:
[----:B-1--45:R1:W5:Y:S01]  /*0210*/  LDG.E R10, desc[UR36][R2.64] ;  /* 0x00000024020a7981 */ /* 0x032362000c1e1900 */
[----:B------:R-:W-:Y:S05]  /*0220*/  WARPSYNC.ALL ;  /* 0x0000000000007948 */ /* 0x000fea0003800000 */
[----:B------:R-:W-:Y:S06]  /*0230*/  BAR.SYNC.DEFER_BLOCKING 0x0 ;  /* 0x0000000000007b1d */ /* 0x000fec0000010000 */
[----:B------:R-:W-:Y:S04]  /*0240*/  BSSY.RECONVERGENT B0, `(.L_x_2) ;  /* 0x000001a000007945 */ /* 0x000fe80003800200 */
[----:B-123--:R-:W-:Y:S05]  /*0250*/  @!P0 BRA `(.L_x_3) ;  /* 0x0000000000608947 */ /* 0x00efea0003800000 */
[-C--:B------:R-:W-:Y:S02]  /*0260*/  IABS R12, R0.reuse ;  /* 0x00000000000c7213 */ /* 0x080fe40000000000 */
[----:B------:R-:W-:Y:S02]  /*0270*/  IABS R15, R0 ;  /* 0x00000000000f7213 */ /* 0x000fe40000000000 */
[----:B------:R-:W1:Y:S01]  /*0280*/  I2F.RP R11, R12 ;  /* 0x0000000c000b7306 */ /* 0x000e620000209400 */
[----:B------:R-:W-:Y:S02]  /*0290*/  IABS R14, R16 ;  /* 0x00000010000e7213 */ /* 0x000fe40000000000 */
[----:B------:R-:W-:-:S05]  /*02a0*/  ISETP.GE.AND P3, PT, R16, RZ, PT ;  /* 0x000000ff1000720c */ /* 0x000fca0003f66270 */
[----:B-1----:R-:W1:Y:S02]  /*02b0*/  MUFU.RCP R11, R11 ;  /* 0x0000000b000b7308 */ /* 0x002e640000001000 */
[----:B-1----:R-:W-:Y:S02]  /*02c0*/  VIADD R8, R11, 0xffffffe ;  /* 0x0ffffffe0b087836 */ /* 0x002fe40000000000 */
[----:B------:R-:W-:-:S04]  /*02d0*/  IMAD.MOV R11, RZ, RZ, -R15 ;  /* 0x000000ffff0b7224 */ /* 0x000fc800078e0a0f */
[----:B------:R1:W2:Y:S02]  /*02e0*/  F2I.FTZ.U32.TRUNC.NTZ R9, R8 ;  /* 0x0000000800097305 */ /* 0x0002a4000021f000 */
[----:B-1----:R-:W-:Y:S01]  /*02f0*/  IMAD.MOV.U32 R8, RZ, RZ, RZ ;  /* 0x000000ffff087224 */ /* 0x002fe200078e00ff */
[----:B--2---:R-:W-:-:S05]  /*0300*/  IADD3 R13, PT, PT, RZ, -R9, RZ ;  /* 0x80000009ff0d7210 */ /* 0x004fca0007ffe0ff */
[----:B------:R-:W-:-:S04]  /*0310*/  IMAD R13, R13, R12, RZ ;  /* 0x0000000c0d0d7224 */ /* 0x000fc800078e02ff */
[----:B------:R-:W-:-:S06]  /*0320*/  IMAD.HI.U32 R9, R9, R13, R8 ;  /* 0x0000000d09097227 */ /* 0x000fcc00078e0008 */
[----:B------:R-:W-:-:S04]  /*0330*/  IMAD.HI.U32 R9, R9, R14, RZ ;  /* 0x0000000e09097227 */ /* 0x000fc800078e00ff */
[----:B------:R-:W-:-:S05]  /*0340*/  IMAD R9, R9, R11, R14 ;  /* 0x0000000b09097224 */ /* 0x000fca00078e020e */
[----:B------:R-:W-:-:S13]  /*0350*/  ISETP.GT.U32.AND P1, PT, R12, R9, PT ;  /* 0x000000090c00720c */ /* 0x000fda0003f24070 */
[----:B------:R-:W-:Y:S01]  /*0360*/  @!P1 IMAD.IADD R9, R9, 0x1, -R12 ;  /* 0x0000000109099824 */ /* 0x000fe200078e0a0c */
[----:B------:R-:W-:-:S04]  /*0370*/  ISETP.NE.AND P1, PT, R0, RZ, PT ;  /* 0x000000ff0000720c */ /* 0x000fc80003f25270 */
[----:B------:R-:W-:-:S13]  /*0380*/  ISETP.GT.U32.AND P2, PT, R12, R9, PT ;  /* 0x000000090c00720c */ /* 0x000fda0003f44070 */
[----:B------:R-:W-:-:S05]  /*0390*/  @!P2 IADD3 R9, PT, PT, R9, -R12, RZ ;  /* 0x8000000c0909a210 */ /* 0x000fca0007ffe0ff */
[----:B------:R-:W-:Y:S01]  /*03a0*/  @!P3 IMAD.MOV R9, RZ, RZ, -R9 ;  /* 0x000000ffff09b224 */ /* 0x000fe200078e0a09 */
[----:B------:R-:W-:-:S05]  /*03b0*/  @!P1 LOP3.LUT R9, RZ, R0, RZ, 0x33, !PT ;  /* 0x00000000ff099212 */ /* 0x000fca00078e33ff */
[----:B0-----:R-:W-:-:S05]  /*03c0*/  IMAD.WIDE.U32 R8, R9, 0x4, R4 ;  /* 0x0000000409087825 */ /* 0x001fca00078e0004 */
[----:B-----5:R1:W-:Y:S02]  /*03d0*/  STG.E desc[UR36][R8.64], R10 ;  /* 0x0000000a08007986 */ /* 0x0203e4000c101924 */
.L_x_3:
[----:B------:R-:W-:Y:S05]  /*03e0*/  BSYNC.RECONVERGENT B0 ;  /* 0x0000000000007941 */ /* 0x000fea0003800200 */
.L_x_2:
[----:B-1---5:R1:W5:Y:S01]  /*03f0*/  LDG.E R10, desc[UR36][R2.64] ;  /* 0x00000024020a7981 */ /* 0x022362000c1e1900 */
[----:B------:R-:W-:Y:S01]  /*0400*/  BSSY.RECONVERGENT B0, `(.L_x_4) ;  /* 0x000001c000007945 */ /* 0x000fe20003800200 */
[----:B------:R-:W-:Y:S06]  /*0410*/  BAR.SYNC.DEFER_BLOCKING 0x0 ;  /* 0x0000000000007b1d */ /* 0x000fec0000010000 */
[----:B------:R-:W-:Y:S05]  /*0420*/  @!P0 BRA `(.L_x_5) ;  /* 0x0000000000648947 */ /* 0x000fea0003800000 */
[-C--:B------:R-:W-:Y:S02]  /*0430*/  IABS R11, R0.reuse ;  /* 0x00000000000b7213 */ /* 0x080fe40000000000 */
[----:B------:R-:W-:Y:S02]  /*0440*/  IABS R15, R0 ;  /* 0x00000000000f7213 */ /* 0x000fe40000000000 */
[----:B------:R-:W2:Y:S01]  /*0450*/  I2F.RP R12, R11 ;  /* 0x0000000b000c7306 */ /* 0x000ea20000209400 */
[----:B------:R-:W-:Y:S02]  /*0460*/  ISETP.GE.AND P2, PT, R16, RZ, PT ;  /* 0x000000ff1000720c */ /* 0x000fe40003f46270 */
[----:B------:R-:W-:Y:S02]  /*0470*/  IADD3 R15, PT, PT, RZ, -R15, RZ ;  /* 0x8000000fff0f7210 */ /* 0x000fe40007ffe0ff */
[----:B------:R-:W-:-:S03]  /*0480*/  ISETP.NE.AND P3, PT, R0, RZ, PT ;  /* 0x000000ff0000720c */ /* 0x000fc60003f65270 */
[----:B--2---:R-:W2:Y:S02]  /*0490*/  MUFU.RCP R12, R12 ;  /* 0x0000000c000c7308 */ /* 0x004ea40000001000 */
[----:B--2---:R-:W-:Y:S01]  /*04a0*/  VIADD R8, R12, 0xffffffe ;  /* 0x0ffffffe0c087836 */ /* 0x004fe20000000000 */
[----:B------:R-:W-:-:S05]  /*04b0*/  IABS R12, R16 ;  /* 0x00000010000c7213 */ /* 0x000fca0000000000 */
[----:B------:R2:W3:Y:S02]  /*04c0*/  F2I.FTZ.U32.TRUNC.NTZ R9, R8 ;  /* 0x0000000800097305 */ /* 0x0004e4000021f000 */
[----:B--2---:R-:W-:Y:S02]  /*04d0*/  IMAD.MOV.U32 R8, RZ, RZ, RZ ;  /* 0x000000ffff087224 */ /* 0x004fe400078e00ff */
[----:B---3--:R-:W-:-:S04]  /*04e0*/  IMAD.MOV R14, RZ, RZ, -R9 ;  /* 0x000000ffff0e7224 */ /* 0x008fc800078e0a09 */
[----:B------:R-:W-:-:S04]  /*04f0*/  IMAD R13, R14, R11, RZ ;  /* 0x0000000b0e0d7224 */ /* 0x000fc800078e02ff */
[----:B------:R-:W-:-:S04]  /*0500*/  IMAD.HI.U32 R13, R9, R13, R8 ;  /* 0x0000000d090d7227 */ /* 0x000fc800078e0008 */
[----:B------:R-:W-:Y:S02]  /*0510*/  IMAD.MOV.U32 R9, RZ, RZ, R15 ;  /* 0x000000ffff097224 */ /* 0x000fe400078e000f */
[----:B------:R-:W-:-:S04]  /*0520*/  IMAD.HI.U32 R13, R13, R12, RZ ;  /* 0x0000000c0d0d7227 */ /* 0x000fc800078e00ff */
[----:B------:R-:W-:-:S05]  /*0530*/  IMAD R9, R13, R9, R12 ;  /* 0x000000090d097224 */ /* 0x000fca00078e020c */
[----:B------:R-:W-:-:S13]  /*0540*/  ISETP.GT.U32.AND P1, PT, R11, R9, PT ;  /* 0x000000090b00720c */ /* 0x000fda0003f24070 */
[----:B------:R-:W-:-:S05]  /*0550*/  @!P1 IMAD.IADD R9, R9, 0x1, -R11 ;  /* 0x0000000109099824 */ /* 0x000fca00078e0a0b */
[----:B------:R-:W-:-:S13]  /*0560*/  ISETP.GT.U32.AND P1, PT, R11, R9, PT ;  /* 0x000000090b00720c */ /* 0x000fda0003f24070 */
[----:B------:R-:W-:-:S05]  /*0570*/  @!P1 IADD3 R9, PT, PT, R9, -R11, RZ ;  /* 0x8000000b09099210 */ /* 0x000fca0007ffe0ff */
[----:B------:R-:W-:Y:S01]  /*0580*/  @!P2 IMAD.MOV R9, RZ, RZ, -R9 ;  /* 0x000000ffff09a224 */ /* 0x000fe200078e0a09 */
[----:B------:R-:W-:-:S05]  /*0590*/  @!P3 LOP3.LUT R9, RZ, R0, RZ, 0x33, !PT ;  /* 0x00000000ff09b212 */ /* 0x000fca00078e33ff */
[----:B0-----:R-:W-:-:S05]  /*05a0*/  IMAD.WIDE.U32 R8, R9, 0x4, R4 ;  /* 0x0000000409087825 */ /* 0x001fca00078e0004 */
[----:B-----5:R2:W-:Y:S02]  /*05b0*/  STG.E desc[UR36][R8.64], R10 ;  /* 0x0000000a08007986 */ /* 0x0205e4000c101924 */
.L_x_5:
[----:B------:R-:W-:Y:S05]  /*05c0*/  BSYNC.RECONVERGENT B0 ;  /* 0x0000000000007941 */ /* 0x000fea0003800200 */
.L_x_4:
[----:B--2--5:R2:W5:Y:S01]  /*05d0*/  LDG.E R10, desc[UR36][R2.64] ;  /* 0x00000024020a7981 */ /* 0x024562000c1e1900 */
[----:B------:R-:W-:Y:S01]  /*05e0*/  BSSY.RECONVERGENT B0, `(.L_x_6) ;  /* 0x000001c000007945 */ /* 0x000fe20003800200 */
[----:B------:R-:W-:Y:S06]  /*05f0*/  BAR.SYNC.DEFER_BLOCKING 0x0 ;  /* 0x0000000000007b1d */ /* 0x000fec0000010000 */
[----:B------:R-:W-:Y:S05]  /*0600*/  @!P0 BRA `(.L_x_7) ;  /* 0x0000000000648947 */ /* 0x000fea0003800000 */
[-C--:B------:R-:W-:Y:S02]  /*0610*/  IABS R11, R0.reuse ;  /* 0x00000000000b7213 */ /* 0x080fe40000000000 */
[----:B------:R-:W-:Y:S02]  /*0620*/  IABS R15, R0 ;  /* 0x00000000000f7213 */ /* 0x000fe40000000000 */
[----:B------:R-:W3:Y:S01]  /*0630*/  I2F.RP R12, R11 ;  /* 0x0000000b000c7306 */ /* 0x000ee20000209400 */
[----:B------:R-:W-:Y:S02]  /*0640*/  ISETP.GE.AND P2, PT, R16, RZ, PT ;  /* 0x000000ff1000720c */ /* 0x000fe40003f46270 */
[----:B------:R-:W-:Y:S02]  /*0650*/  IADD3 R15, PT, PT, RZ, -R15, RZ ;  /* 0x8000000fff0f7210 */ /* 0x000fe40007ffe0ff */
[----:B------:R-:W-:-:S03]  /*0660*/  ISETP.NE.AND P3, PT, R0, RZ, PT ;  /* 0x000000ff0000720c */ /* 0x000fc60003f65270 */
[----:B---3--:R-:W3:Y:S02]  /*0670*/  MUFU.RCP R12, R12 ;  /* 0x0000000c000c7308 */ /* 0x008ee40000001000 */
[----:B---3--:R-:W-:Y:S01]  /*0680*/  VIADD R8, R12, 0xffffffe ;  /* 0x0ffffffe0c087836 */ /* 0x008fe20000000000 */
[----:B------:R-:W-:-:S05]  /*0690*/  IABS R12, R16 ;  /* 0x00000010000c7213 */ /* 0x000fca0000000000 */
[----:B------:R3:W4:Y:S02]  /*06a0*/  F2I.FTZ.U32.TRUNC.NTZ R9, R8 ;  /* 0x0000000800097305 */ /* 0x000724000021f000 */
[----:B---3--:R-:W-:Y:S02]  /*06b0*/  IMAD.MOV.U32 R8, RZ, RZ, RZ ;  /* 0x000000ffff087224 */ /* 0x008fe400078e00ff */
[----:B----4-:R-:W-:-:S04]  /*06c0*/  IMAD.MOV R14, RZ, RZ, -R9 ;  /* 0x000000ffff0e7224 */ /* 0x010fc800078e0a09 */
[----:B------:R-:W-:-:S04]  /*06d0*/  IMAD R13, R14, R11, RZ ;  /* 0x0000000b0e0d7224 */ /* 0x000fc800078e02ff */
[----:B------:R-:W-:-:S04]  /*06e0*/  IMAD.HI.U32 R13, R9, R13, R8 ;  /* 0x0000000d090d7227 */ /* 0x000fc800078e0008 */
[----:B------:R-:W-:Y:S02]  /*06f0*/  IMAD.MOV.U32 R9, RZ, RZ, R15 ;  /* 0x000000ffff097224 */ /* 0x000fe400078e000f */
[----:B------:R-:W-:-:S04]  /*0700*/  IMAD.HI.U32 R13, R13, R12, RZ ;  /* 0x0000000c0d0d7227 */ /* 0x000fc800078e00ff */
[----:B------:R-:W-:-:S05]  /*0710*/  IMAD R9, R13, R9, R12 ;  /* 0x000000090d097224 */ /* 0x000fca00078e020c */
[----:B------:R-:W-:-:S13]  /*0720*/  ISETP.GT.U32.AND P1, PT, R11, R9, PT ;  /* 0x000000090b00720c */ /* 0x000fda0003f24070 */
[----:B------:R-:W-:-:S04]  /*0730*/  @!P1 IADD3 R9, PT, PT, R9, -R11, RZ ;  /* 0x8000000b09099210 */ /* 0x000fc80007ffe0ff */
[----:B------:R-:W-:-:S13]  /*0740*/  ISETP.GT.U32.AND P1, PT, R11, R9, PT ;  /* 0x000000090b00720c */ /* 0x000fda0003f24070 */
[----:B------:R-:W-:-:S04]  /*0750*/  @!P1 IMAD.IADD R9, R9, 0x1, -R11 ;  /* 0x0000000109099824 */ /* 0x000fc800078e0a0b */
[----:B------:R-:W-:Y:S01]  /*0760*/  @!P2 IMAD.MOV R9, RZ, RZ, -R9 ;  /* 0x000000ffff09a224 */ /* 0x000fe200078e0a09 */
[----:B------:R-:W-:-:S05]  /*0770*/  @!P3 LOP3.LUT R9, RZ, R0, RZ, 0x33, !PT ;  /* 0x00000000ff09b212 */ /* 0x000fca00078e33ff */
[----:B0-----:R-:W-:-:S05]  /*0780*/  IMAD.WIDE.U32 R8, R9, 0x4, R4 ;  /* 0x0000000409087825 */ /* 0x001fca00078e0004 */
[----:B-----5:R3:W-:Y:S02]  /*0790*/  STG.E desc[UR36][R8.64], R10 ;  /* 0x0000000a08007986 */ /* 0x0207e4000c101924 */
.L_x_7:
[----:B------:R-:W-:Y:S05]  /*07a0*/  BSYNC.RECONVERGENT B0 ;  /* 0x0000000000007941 */ /* 0x000fea0003800200 */
.L_x_6:
[----:B---3-5:R3:W5:Y:S01]  /*07b0*/  LDG.E R10, desc[UR36][R2.64] ;  /* 0x00000024020a7981 */ /* 0x028762000c1e1900 */
[----:B------:R-:W-:Y:S01]  /*07c0*/  IADD3 R7, PT, PT, R7, 0x4, RZ ;  /* 0x0000000407077810 */ /* 0x000fe20007ffe0ff */
[----:B------:R-:W-:Y:S01]  /*07d0*/  BSSY.RECONVERGENT B0, `(.L_x_8) ;  /* 0x000001d000007945 */ /* 0x000fe20003800200 */
[----:B------:R-:W-:Y:S02]  /*07e0*/  BAR.SYNC.DEFER_BLOCKING 0x0 ;  /* 0x0000000000007b1d */ /* 0x000fe40000010000 */
[----:B------:R-:W-:-:S04]  /*07f0*/  ISETP.NE.AND P1, PT, R7, RZ, PT ;  /* 0x000000ff0700720c */ /* 0x000fc80003f25270 */
[----:B------:R-:W-:Y:S09]  /*0800*/  @!P0 BRA `(.L_x_9) ;  /* 0x0000000000648947 */ /* 0x000ff20003800000 */
[-C--:B------:R-:W-:Y:S02]  /*0810*/  IABS R11, R0.reuse ;  /* 0x00000000000b7213 */ /* 0x080fe40000000000 */
[----:B------:R-:W-:Y:S02]  /*0820*/  IABS R15, R0 ;  /* 0x00000000000f7213 */ /* 0x000fe40000000000 */
[----:B------:R-:W4:Y:S01]  /*0830*/  I2F.RP R12, R11 ;  /* 0x0000000b000c7306 */ /* 0x000f220000209400 */
[----:B------:R-:W-:Y:S02]  /*0840*/  ISETP.GE.AND P3, PT, R16, RZ, PT ;  /* 0x000000ff1000720c */ /* 0x000fe40003f66270 */
[----:B------:R-:W-:Y:S02]  /*0850*/  IADD3 R15, PT, PT, RZ, -R15, RZ ;  /* 0x8000000fff0f7210 */ /* 0x000fe40007ffe0ff */
[----:B------:R-:W-:-:S03]  /*0860*/  ISETP.NE.AND P4, PT, R0, RZ, PT ;  /* 0x000000ff0000720c */ /* 0x000fc60003f85270 */
[----:B----4-:R-:W4:Y:S02]  /*0870*/  MUFU.RCP R12, R12 ;  /* 0x0000000c000c7308 */ /* 0x010f240000001000 */
[----:B----4-:R-:W-:Y:S01]  /*0880*/  VIADD R8, R12, 0xffffffe ;  /* 0x0ffffffe0c087836 */ /* 0x010fe20000000000 */
[----:B------:R-:W-:-:S05]  /*0890*/  IABS R12, R16 ;  /* 0x00000010000c7213 */ /* 0x000fca0000000000 */
[----:B------:R4:W0:Y:S02]  /*08a0*/  F2I.FTZ.U32.TRUNC.NTZ R9, R8 ;  /* 0x0000000800097305 */ /* 0x000824000021f000 */
[----:B----4-:R-:W-:Y:S02]  /*08b0*/  IMAD.MOV.U32 R8, RZ, RZ, RZ ;  /* 0x000000ffff087224 */ /* 0x010fe400078e00ff */
[----:B0-----:R-:W-:-:S04]  /*08c0*/  IMAD.MOV R14, RZ, RZ, -R9 ;  /* 0x000000ffff0e7224 */ /* 0x001fc800078e0a09 */
        /* <DEDUP_REMOVED lines=11> */
[----:B------:R-:W-:-:S05]  /*0980*/  IMAD.WIDE.U32 R8, R9, 0x4, R4 ;  /* 0x0000000409087825 */ /* 0x000fca00078e0004 */
[----:B-----5:R4:W-:Y:S02]  /*0990*/  STG.E desc[UR36][R8.64], R10 ;  /* 0x0000000a08007986 */ /* 0x0209e4000c101924 */
.L_x_9:
[----:B------:R-:W-:Y:S05]  /*09a0*/  BSYNC.RECONVERGENT B0 ;  /* 0x0000000000007941 */ /* 0x000fea0003800200 */
.L_x_8:
[----:B------:R-:W-:Y:S05]  /*09b0*/  @P1 BRA `(.L_x_10) ;  /* 0xfffffff800141947 */ /* 0x000fea000383ffff */
.L_x_1:
[----:B------:R-:W-:-:S13]  /*09c0*/  ISETP.NE.AND P1, PT, R6, RZ, PT ;  /* 0x000000ff0600720c */ /* 0x000fda0003f25270 */
[----:B------:R-:W-:Y:S05]  /*09d0*/  @!P1 EXIT ;  /* 0x000000000000994d */ /* 0x000fea0003800000 */
[-C--:B------:R-:W-:Y:S02]  /*09e0*/  IABS R7, R0.reuse ;  /* 0x0000000000077213 */ /* 0x080fe40000000000 */
[----:B------:R-:W-:Y:S02]  /*09f0*/  IABS R11, R0 ;  /* 0x00000000000b7213 */ /* 0x000fe40000000000 */
[----:B----4-:R-:W4:Y:S01]  /*0a00*/  I2F.RP R8, R7 ;  /* 0x0000000700087306 */ /* 0x010f220000209400 */
[----:B------:R-:W-:Y:S02]  /*0a10*/  ISETP.GE.AND P2, PT, R16, RZ, PT ;  /* 0x000000ff1000720c */ /* 0x000fe40003f46270 */
[----:B------:R-:W-:Y:S01]  /*0a20*/  IMAD.MOV R11, RZ, RZ, -R11 ;  /* 0x000000ffff0b7224 */ /* 0x000fe200078e0a0b */
[----:B------:R-:W-:Y:S02]  /*0a30*/  ISETP.NE.AND P3, PT, R0, RZ, PT ;  /* 0x000000ff0000720c */ /* 0x000fe40003f65270 */
[----:B------:R-:W-:-:S02]  /*0a40*/  IADD3 R6, PT, PT, -R6, RZ, RZ ;  /* 0x000000ff06067210 */ /* 0x000fc40007ffe1ff */
[----:B----4-:R-:W0:Y:S02]  /*0a50*/  MUFU.RCP R8, R8 ;  /* 0x0000000800087308 */ /* 0x010e240000001000 */
[----:B0-----:R-:W-:Y:S02]  /*0a60*/  IADD3 R4, PT, PT, R8, 0xffffffe, RZ ;  /* 0x0ffffffe08047810 */ /* 0x001fe40007ffe0ff */
[----:B------:R-:W-:-:S04]  /*0a70*/  IABS R8, R16 ;  /* 0x0000001000087213 */ /* 0x000fc80000000000 */
[----:B------:R0:W4:Y:S02]  /*0a80*/  F2I.FTZ.U32.TRUNC.NTZ R5, R4 ;  /* 0x0000000400057305 */ /* 0x000124000021f000 */
[----:B0-----:R-:W-:Y:S02]  /*0a90*/  HFMA2 R4, -RZ, RZ, 0, 0 ;  /* 0x00000000ff047431 */ /* 0x001fe400000001ff */
[----:B----45:R-:W-:-:S04]  /*0aa0*/  IMAD.MOV R10, RZ, RZ, -R5 ;  /* 0x000000ffff0a7224 */ /* 0x030fc800078e0a05 */
[----:B------:R-:W-:-:S04]  /*0ab0*/  IMAD R9, R10, R7, RZ ;  /* 0x000000070a097224 */ /* 0x000fc800078e02ff */
[----:B------:R-:W-:-:S04]  /*0ac0*/  IMAD.HI.U32 R9, R5, R9, R4 ;  /* 0x0000000905097227 */ /* 0x000fc800078e0004 */
[----:B------:R-:W-:Y:S02]  /*0ad0*/  IMAD.MOV.U32 R5, RZ, RZ, R11 ;  /* 0x000000ffff057224 */ /* 0x000fe400078e000b */
[----:B------:R-:W-:-:S04]  /*0ae0*/  IMAD.HI.U32 R9, R9, R8, RZ ;  /* 0x0000000809097227 */ /* 0x000fc800078e00ff */
[----:B------:R-:W-:Y:S02]  /*0af0*/  IMAD R8, R9, R5, R8 ;  /* 0x0000000509087224 */ /* 0x000fe400078e0208 */
[----:B------:R-:W0:Y:S03]  /*0b00*/  LDC.64 R4, c[0x0][0x380] ;  /* 0x0000e000ff047b82 */ /* 0x000e260000000a00 */
[----:B------:R-:W-:-:S13]  /*0b10*/  ISETP.GT.U32.AND P1, PT, R7, R8, PT ;  /* 0x000000080700720c */ /* 0x000fda0003f24070 */
[----:B------:R-:W-:-:S05]  /*0b20*/  @!P1 IMAD.IADD R8, R8, 0x1, -R7 ;  /* 0x0000000108089824 */ /* 0x000fca00078e0a07 */
[----:B------:R-:W-:-:S13]  /*0b30*/  ISETP.GT.U32.AND P1, PT, R7, R8, PT ;  /* 0x000000080700720c */ /* 0x000fda0003f24070 */
[----:B------:R-:W-:-:S05]  /*0b40*/  @!P1 IADD3 R8, PT, PT, R8, -R7, RZ ;  /* 0x8000000708089210 */ /* 0x000fca0007ffe0ff */
[----:B------:R-:W-:-:S04]  /*0b50*/  IMAD.MOV.U32 R7, RZ, RZ, R8 ;  /* 0x000000ffff077224 */ /* 0x000fc800078e0008 */
[----:B------:R-:W-:Y:S01]  /*0b60*/  @!P2 IMAD.MOV R7, RZ, RZ, -R7 ;  /* 0x000000ffff07a224 */ /* 0x000fe200078e0a07 */
[----:B------:R-:W-:-:S05]  /*0b70*/  @!P3 LOP3.LUT R7, RZ, R0, RZ, 0x33, !PT ;  /* 0x00000000ff07b212 */ /* 0x000fca00078e33ff */
[----:B0-----:R-:W-:-:S07]  /*0b80*/  IMAD.WIDE.U32 R4, R7, 0x4, R4 ;  /* 0x0000000407047825 */ /* 0x001fce00078e0004 */
.L_x_11:
[----:B0-----:R-:W4:Y:S01]  /*0b90*/  LDG.E R7, desc[UR36][R2.64] ;  /* 0x0000002402077981 */ /* 0x001f22000c1e1900 */
[----:B------:R-:W-:Y:S05]  /*0ba0*/  WARPSYNC.ALL ;  /* 0x0000000000007948 */ /* 0x000fea0003800000 */
[----:B------:R-:W-:Y:S01]  /*0bb0*/  BAR.SYNC.DEFER_BLOCKING 0x0 ;  /* 0x0000000000007b1d */ /* 0x000fe20000010000 */
[----:B------:R-:W-:-:S05]  /*0bc0*/  VIADD R6, R6, 0x1 ;  /* 0x0000000106067836 */ /* 0x000fca0000000000 */
[----:B------:R-:W-:Y:S01]  /*0bd0*/  ISETP.NE.AND P1, PT, R6, RZ, PT ;  /* 0x000000ff0600720c */ /* 0x000fe20003f25270 */
[----:B----4-:R0:W-:-:S12]  /*0be0*/  @P0 STG.E desc[UR36][R4.64], R7 ;  /* 0x0000000704000986 */ /* 0x0101d8000c101924 */
[----:B------:R-:W-:Y:S05]  /*0bf0*/  @P1 BRA `(.L_x_11) ;  /* 0xfffffffc00e41947 */ /* 0x000fea000383ffff */
[----:B------:R-:W-:Y:S05]  /*0c00*/  EXIT ;  /* 0x000000000000794d */ /* 0x000fea0003800000 */
.L_x_12:
[----:B------:R-:W-:-:S00]  /*0c10*/  BRA `(.L_x_12) ;  /* 0xfffffffc00fc7947 */ /* 0x000fc0000383ffff */
[----:B------:R-:W-:-:S00]  /*0c20*/  NOP ;  /* 0x0000000000007918 */ /* 0x000fc00000000000 */
        /* <DEDUP_REMOVED lines=13> */
.L_x_13:


//--------------------- .nv.global.init           --------------------------
	.section	.nv.global.init,"aw",@progbits
.nv.global.init:
	.type		$str,@object
	.size		$str,(.L_0 - $str)
$str:
        /*0000*/ 	.byte	0x5b, 0x74, 0x68, 0x72, 0x65, 0x61, 0x64, 0x20, 0x25, 0x64, 0x5d, 0x20, 0x53, 0x74, 0x61, 0x72
        /*0010*/ 	.byte	0x74, 0x2e, 0x0a, 0x00
.L_0:


//--------------------- .nv.shared.reserved.0     --------------------------
	.section	.nv.shared.reserved.0,"aw",@nobits
	.weak		__nv_reservedSMEM_offset_0_alias
	.size		__nv_reservedSMEM_offset_0_alias, 0, 64
	.other		__nv_reservedSMEM_offset_0_alias,@"STO_CUDA_RESERVED_SHARED STV_DEFAULT"
__nv_reservedSMEM_offset_0_alias:
	.zero		0
	.zero		64


//--------------------- .nv.constant0._Z16ShuffleTransposePiii --------------------------
	.section	.nv.constant0._Z16ShuffleTransposePiii,"a",@progbits
	.sectionflags	@""
	.align	4
.nv.constant0._Z16ShuffleTransposePiii:
	.zero		912


//--------------------- SYMBOLS --------------------------

	.type		.nv.reservedSmem.offset0,@object
	.size		.nv.reservedSmem.offset0,0x4
	.type		vprintf,@function
